//
// Generated by NVIDIA NVVM Compiler
//
// Compiler Build ID: CL-36424714
// Cuda compilation tools, release 13.0, V13.0.88
// Based on NVVM 20.0.0
//

.version 9.0
.target sm_100
.address_size 64

	// .globl	_Z1Ki
.global .align 4 .u32 sumg;
// _ZZ1KiE3sum has been demoted

.visible .entry _Z1Ki(
	.param .u32 _Z1Ki_param_0
)
{
	.reg .b32 	%r<8>;
	// demoted variable
	.shared .align 4 .u32 _ZZ1KiE3sum;
	ld.param.u32 	%r1, [_Z1Ki_param_0];
	shl.b32 	%r2, %r1, 1;
	or.b32  	%r3, %r2, 1;
	atom.global.add.u32 	%r4, [sumg], %r3;
	mov.b32 	%r5, 0;
	st.shared.u32 	[_ZZ1KiE3sum], %r5;
	bar.sync 	0;
	ld.shared.u32 	%r6, [_ZZ1KiE3sum];
	add.s32 	%r7, %r6, %r3;
	st.shared.u32 	[_ZZ1KiE3sum], %r7;
	ret;

}


// ===== COMPILED SASS (sm_100) =====

	.target	sm_100

	.elftype	@"ET_EXEC"


//--------------------- .note.nv.tkinfo           --------------------------
	.section	.note.nv.tkinfo,"",@"SHT_NOTE"
	.sectionflags	@"SHF_NOTE_NV_TKINFO"
	.tkinfo
        /*0018*/ 	.word	0x00000002
        /*0030*/ 	.string	""
        /*0030*/ 	.string	"ptxas"
        /*0030*/ 	.string	"Cuda compilation tools, release 13.0, V13.0.88"
        /*0030*/ 	.string	"Build cuda_13.0.r13.0/compiler.36424714_0"
        /*0030*/ 	.string	"-arch sm_100 -m 64 "



//--------------------- .note.nv.cuinfo           --------------------------
	.section	.note.nv.cuinfo,"",@"SHT_NOTE"
	.sectionflags	@"SHF_NOTE_NV_CUINFO"
        /*0018*/ 	.short	0x0002
        /*001a*/ 	.short	0x0064
        /*001c*/ 	.short	0x0082
	.zero		2


//--------------------- .nv.info                  --------------------------
	.section	.nv.info,"",@"SHT_CUDA_INFO"
	.align	4


	//----- nvinfo : EIATTR_REGCOUNT
	.align		4
        /*0000*/ 	.byte	0x04, 0x2f
        /*0002*/ 	.short	(.L_2 - .L_1)
	.align		4
.L_1:
        /*0004*/ 	.word	index@(_Z1Ki)
        /*0008*/ 	.word	0x00000008


	//----- nvinfo : EIATTR_FRAME_SIZE
	.align		4
.L_2:
        /*000c*/ 	.byte	0x04, 0x11
        /*000e*/ 	.short	(.L_4 - .L_3)
	.align		4
.L_3:
        /*0010*/ 	.word	index@(_Z1Ki)
        /*0014*/ 	.word	0x00000000


	//----- nvinfo : EIATTR_MIN_STACK_SIZE
	.align		4
.L_4:
        /*0018*/ 	.byte	0x04, 0x12
        /*001a*/ 	.short	(.L_6 - .L_5)
	.align		4
.L_5:
        /*001c*/ 	.word	index@(_Z1Ki)
        /*0020*/ 	.word	0x00000000
.L_6:


//--------------------- .nv.compat                --------------------------
	.section	.nv.compat,"",@"SHT_CUDA_COMPAT_INFO"
	.align	4
        /*0000*/ 	.byte	0x02, 0x09, 0x00, 0x00, 0x02, 0x02, 0x01, 0x00, 0x02, 0x05, 0x05, 0x00, 0x03, 0x07, 0x01, 0x01
        /*0010*/ 	.byte	0x02, 0x03, 0x00, 0x00, 0x02, 0x06, 0x01, 0x00, 0x04, 0x0b, 0x08, 0x00, 0x09, 0x00, 0x00, 0x00
        /*0020*/ 	.byte	0x00, 0x00, 0x00, 0x00


//--------------------- .nv.info._Z1Ki            --------------------------
	.section	.nv.info._Z1Ki,"",@"SHT_CUDA_INFO"
	.sectionflags	@""
	.align	4


	//----- nvinfo : EIATTR_CUDA_API_VERSION
	.align		4
        /*0000*/ 	.byte	0x04, 0x37
        /*0002*/ 	.short	(.L_8 - .L_7)
.L_7:
        /*0004*/ 	.word	0x00000082


	//----- nvinfo : EIATTR_KPARAM_INFO
	.align		4
.L_8:
        /*0008*/ 	.byte	0x04, 0x17
        /*000a*/ 	.short	(.L_10 - .L_9)
.L_9:
        /*000c*/ 	.word	0x00000000
        /*0010*/ 	.short	0x0000
        /*0012*/ 	.short	0x0000
        /*0014*/ 	.byte	0x00, 0xf0, 0x11, 0x00


	//----- nvinfo : EIATTR_SPARSE_MMA_MASK
	.align		4
.L_10:
        /*0018*/ 	.byte	0x03, 0x50
        /*001a*/ 	.short	0x0000


	//----- nvinfo : EIATTR_MAXREG_COUNT
	.align		4
        /*001c*/ 	.byte	0x03, 0x1b
        /*001e*/ 	.short	0x00ff


	//----- nvinfo : EIATTR_NUM_BARRIERS
	.align		4
        /*0020*/ 	.byte	0x02, 0x4c
        /*0022*/ 	.byte	0x01
	.zero		1


	//----- nvinfo : EIATTR_MERCURY_ISA_VERSION
	.align		4
        /*0024*/ 	.byte	0x03, 0x5f
        /*0026*/ 	.short	0x0101


	//----- nvinfo : EIATTR_INT_WARP_WIDE_INSTR_OFFSETS
	.align		4
        /*0028*/ 	.byte	0x04, 0x31
        /*002a*/ 	.short	(.L_12 - .L_11)


	//   ....[0]....
.L_11:
        /*002c*/ 	.word	0x00000040


	//----- nvinfo : EIATTR_VRC_CTA_INIT_COUNT
	.align		4
.L_12:
        /*0030*/ 	.byte	0x02, 0x4a
	.zero		1
	.zero		1


	//----- nvinfo : EIATTR_EXIT_INSTR_OFFSETS
	.align		4
        /*0034*/ 	.byte	0x04, 0x1c
        /*0036*/ 	.short	(.L_14 - .L_13)


	//   ....[0]....
.L_13:
        /*0038*/ 	.word	0x00000140


	//----- nvinfo : EIATTR_CBANK_PARAM_SIZE
	.align		4
.L_14:
        /*003c*/ 	.byte	0x03, 0x19
        /*003e*/ 	.short	0x0004


	//----- nvinfo : EIATTR_PARAM_CBANK
	.align		4
        /*0040*/ 	.byte	0x04, 0x0a
        /*0042*/ 	.short	(.L_16 - .L_15)
	.align		4
.L_15:
        /*0044*/ 	.word	index@(.nv.constant0._Z1Ki)
        /*0048*/ 	.short	0x0380
        /*004a*/ 	.short	0x0004


	//----- nvinfo : EIATTR_SW_WAR
	.align		4
.L_16:
        /*004c*/ 	.byte	0x04, 0x36
        /*004e*/ 	.short	(.L_18 - .L_17)
.L_17:
        /*0050*/ 	.word	0x00000008
.L_18:


//--------------------- .nv.callgraph             --------------------------
	.section	.nv.callgraph,"",@"SHT_CUDA_CALLGRAPH"
	.align	4
	.sectionentsize	8
	.align		4
        /*0000*/ 	.word	0x00000000
	.align		4
        /*0004*/ 	.word	0xffffffff
	.align		4
        /*0008*/ 	.word	0x00000000
	.align		4
        /*000c*/ 	.word	0xfffffffe
	.align		4
        /*0010*/ 	.word	0x00000000
	.align		4
        /*0014*/ 	.word	0xfffffffd
	.align		4
        /*0018*/ 	.word	0x00000000
	.align		4
        /*001c*/ 	.word	0xfffffffc


//--------------------- .nv.constant4             --------------------------
	.section	.nv.constant4,"a",@progbits
	.align	8
	.align		8
.nv.constant4:
        /*0000*/ 	.dword	sumg


//--------------------- .text._Z1Ki               --------------------------
	.section	.text._Z1Ki,"ax",@progbits
	.align	128
        .global         _Z1Ki
        .type           _Z1Ki,@function
        .size           _Z1Ki,(.L_x_1 - _Z1Ki)
        .other          _Z1Ki,@"STO_CUDA_ENTRY STV_DEFAULT"
_Z1Ki:
.text._Z1Ki:
[----:B------:R-:W-:Y:S01]  /*0000*/  LDC R1, c[0x0][0x37c] ;  /* 0x0000df00ff017b82 */ /* 0x000fe20000000800 */
[----:B------:R-:W0:Y:S01]  /*0010*/  S2R R4, SR_LANEID ;  /* 0x0000000000047919 */ /* 0x000e220000000000 */
[----:B------:R-:W1:Y:S06]  /*0020*/  LDCU UR4, c[0x0][0x380] ;  /* 0x00007000ff0477ac */ /* 0x000e6c0008000800 */
[----:B------:R-:W2:Y:S01]  /*0030*/  LDC.64 R2, c[0x4][RZ] ;  /* 0x01000000ff027b82 */ /* 0x000ea20000000a00 */
[----:B------:R-:W-:Y:S01]  /*0040*/  VOTEU.ANY UR5, UPT, PT ;  /* 0x0000000000057886 */ /* 0x000fe200038e0100 */
[----:B------:R-:W2:Y:S01]  /*0050*/  LDCU.64 UR6, c[0x0][0x358] ;  /* 0x00006b00ff0677ac */ /* 0x000ea20008000a00 */
[----:B------:R-:W3:Y:S01]  /*0060*/  POPC R0, UR5 ;  /* 0x0000000500007d09 */ /* 0x000ee20008000000 */
[----:B------:R-:W-:-:S02]  /*0070*/  UFLO.U32 UR8, UR5 ;  /* 0x00000005000872bd */ /* 0x000fc400080e0000 */
[----:B-1----:R-:W-:-:S06]  /*0080*/  ULEA UR4, UR4, 0x1, 0x1 ;  /* 0x0000000104047891 */ /* 0x002fcc000f8e08ff */
[----:B---3--:R-:W-:Y:S01]  /*0090*/  IMAD R5, R0, UR4, RZ ;  /* 0x0000000400057c24 */ /* 0x008fe2000f8e02ff */
[----:B0-----:R-:W-:-:S13]  /*00a0*/  ISETP.EQ.U32.AND P0, PT, R4, UR8, PT ;  /* 0x0000000804007c0c */ /* 0x001fda000bf02070 */
[----:B--2---:R-:W-:Y:S01]  /*00b0*/  @P0 REDG.E.ADD.STRONG.GPU desc[UR6][R2.64], R5 ;  /* 0x000000050200098e */ /* 0x004fe2000c12e106 */
[----:B------:R-:W0:Y:S01]  /*00c0*/  S2UR UR6, SR_CgaCtaId ;  /* 0x00000000000679c3 */ /* 0x000e220000008800 */
[----:B------:R-:W-:Y:S02]  /*00d0*/  UMOV UR5, 0x400 ;  /* 0x0000040000057882 */ /* 0x000fe40000000000 */
[----:B0-----:R-:W-:-:S09]  /*00e0*/  ULEA UR5, UR6, UR5, 0x18 ;  /* 0x0000000506057291 */ /* 0x001fd2000f8ec0ff */
[----:B------:R-:W-:Y:S01]  /*00f0*/  STS [UR5], RZ ;  /* 0x000000ffff007988 */ /* 0x000fe20008000805 */
[----:B------:R-:W-:Y:S06]  /*0100*/  BAR.SYNC.DEFER_BLOCKING 0x0 ;  /* 0x0000000000007b1d */ /* 0x000fec0000010000 */
[----:B------:R-:W0:Y:S02]  /*0110*/  LDS R0, [UR5] ;  /* 0x00000005ff007984 */ /* 0x000e240008000800 */
[----:B0-----:R-:W-:-:S05]  /*0120*/  IADD3 R0, PT, PT, R0, UR4, RZ ;  /* 0x0000000400007c10 */ /* 0x001fca000fffe0ff */
[----:B------:R-:W-:Y:S01]  /*0130*/  STS [UR5], R0 ;  /* 0x00000000ff007988 */ /* 0x000fe20008000805 */
[----:B------:R-:W-:Y:S05]  /*0140*/  EXIT ;  /* 0x000000000000794d */ /* 0x000fea0003800000 */
.L_x_0:
[----:B------:R-:W-:-:S00]  /*0150*/  BRA `(.L_x_0) ;  /* 0xfffffffc00fc7947 */ /* 0x000fc0000383ffff */
[----:B------:R-:W-:-:S00]  /*0160*/  NOP ;  /* 0x0000000000007918 */ /* 0x000fc00000000000 */
        /* <DEDUP_REMOVED lines=9> */
.L_x_1:


//--------------------- .nv.shared._Z1Ki          --------------------------
	.section	.nv.shared._Z1Ki,"aw",@nobits
	.sectionflags	@""
	.align	4
.nv.shared._Z1Ki:
	.zero		1028


//--------------------- .nv.shared.reserved.0     --------------------------
	.section	.nv.shared.reserved.0,"aw",@nobits
	.weak		__nv_reservedSMEM_offset_0_alias
	.size		__nv_reservedSMEM_offset_0_alias, 0, 64
	.other		__nv_reservedSMEM_offset_0_alias,@"STO_CUDA_RESERVED_SHARED STV_DEFAULT"
__nv_reservedSMEM_offset_0_alias:
	.zero		0
	.zero		64


//--------------------- .nv.global                --------------------------
	.section	.nv.global,"aw",@nobits
	.align	4
.nv.global:
	.type		sumg,@object
	.size		sumg,(.L_0 - sumg)
sumg:
	.zero		4
.L_0:


//--------------------- .nv.constant0._Z1Ki       --------------------------
	.section	.nv.constant0._Z1Ki,"a",@progbits
	.sectionflags	@""
	.align	4
.nv.constant0._Z1Ki:
	.zero		900


//--------------------- SYMBOLS --------------------------

	.type		.nv.reservedSmem.offset0,@object
	.size		.nv.reservedSmem.offset0,0x4
	.type		.nv.reservedSmem.cap,@object
	.size		.nv.reservedSmem.cap,0x4
